//
// Generated by NVIDIA NVVM Compiler
//
// Compiler Build ID: CL-36424714
// Cuda compilation tools, release 13.0, V13.0.88
// Based on NVVM 20.0.0
//

.version 9.0
.target sm_100
.address_size 64

	// .globl	_Z11relu_kernelPKfPfi

.visible .entry _Z11relu_kernelPKfPfi(
	.param .u64 .ptr .align 1 _Z11relu_kernelPKfPfi_param_0,
	.param .u64 .ptr .align 1 _Z11relu_kernelPKfPfi_param_1,
	.param .u32 _Z11relu_kernelPKfPfi_param_2
)
{
	.reg .pred 	%p<3>;
	.reg .b32 	%r<7>;
	.reg .b32 	%f<2>;
	.reg .b64 	%rd<11>;

	ld.param.u64 	%rd2, [_Z11relu_kernelPKfPfi_param_0];
	ld.param.u64 	%rd3, [_Z11relu_kernelPKfPfi_param_1];
	ld.param.u32 	%r2, [_Z11relu_kernelPKfPfi_param_2];
	cvta.to.global.u64 	%rd1, %rd3;
	mov.u32 	%r3, %tid.x;
	mov.u32 	%r4, %ntid.x;
	mov.u32 	%r5, %ctaid.x;
	mad.lo.s32 	%r1, %r4, %r5, %r3;
	setp.ge.s32 	%p1, %r1, %r2;
	@%p1 bra 	$L__BB0_4;
	cvta.to.global.u64 	%rd4, %rd2;
	mul.wide.s32 	%rd5, %r1, 4;
	add.s64 	%rd6, %rd4, %rd5;
	ld.global.f32 	%f1, [%rd6];
	setp.geu.f32 	%p2, %f1, 0f00000000;
	@%p2 bra 	$L__BB0_3;
	add.s64 	%rd10, %rd1, %rd5;
	mov.b32 	%r6, 0;
	st.global.u32 	[%rd10], %r6;
	bra.uni 	$L__BB0_4;
$L__BB0_3:
	add.s64 	%rd8, %rd1, %rd5;
	st.global.f32 	[%rd8], %f1;
$L__BB0_4:
	ret;

}


// ===== COMPILED SASS (sm_100) =====

	.target	sm_100

	.elftype	@"ET_EXEC"


//--------------------- .note.nv.tkinfo           --------------------------
	.section	.note.nv.tkinfo,"",@"SHT_NOTE"
	.sectionflags	@"SHF_NOTE_NV_TKINFO"
	.tkinfo
        /*0018*/ 	.word	0x00000002
        /*0030*/ 	.string	""
        /*0030*/ 	.string	"ptxas"
        /*0030*/ 	.string	"Cuda compilation tools, release 13.0, V13.0.88"
        /*0030*/ 	.string	"Build cuda_13.0.r13.0/compiler.36424714_0"
        /*0030*/ 	.string	"-arch sm_100 -m 64 "



//--------------------- .note.nv.cuinfo           --------------------------
	.section	.note.nv.cuinfo,"",@"SHT_NOTE"
	.sectionflags	@"SHF_NOTE_NV_CUINFO"
        /*0018*/ 	.short	0x0002
        /*001a*/ 	.short	0x0064
        /*001c*/ 	.short	0x0082
	.zero		2


//--------------------- .nv.info                  --------------------------
	.section	.nv.info,"",@"SHT_CUDA_INFO"
	.align	4


	//----- nvinfo : EIATTR_REGCOUNT
	.align		4
        /*0000*/ 	.byte	0x04, 0x2f
        /*0002*/ 	.short	(.L_1 - .L_0)
	.align		4
.L_0:
        /*0004*/ 	.word	index@(_Z11relu_kernelPKfPfi)
        /*0008*/ 	.word	0x0000000c


	//----- nvinfo : EIATTR_FRAME_SIZE
	.align		4
.L_1:
        /*000c*/ 	.byte	0x04, 0x11
        /*000e*/ 	.short	(.L_3 - .L_2)
	.align		4
.L_2:
        /*0010*/ 	.word	index@(_Z11relu_kernelPKfPfi)
        /*0014*/ 	.word	0x00000000


	//----- nvinfo : EIATTR_MIN_STACK_SIZE
	.align		4
.L_3:
        /*0018*/ 	.byte	0x04, 0x12
        /*001a*/ 	.short	(.L_5 - .L_4)
	.align		4
.L_4:
        /*001c*/ 	.word	index@(_Z11relu_kernelPKfPfi)
        /*0020*/ 	.word	0x00000000
.L_5:


//--------------------- .nv.compat                --------------------------
	.section	.nv.compat,"",@"SHT_CUDA_COMPAT_INFO"
	.align	4
        /*0000*/ 	.byte	0x02, 0x09, 0x00, 0x00, 0x02, 0x02, 0x01, 0x00, 0x02, 0x05, 0x05, 0x00, 0x03, 0x07, 0x01, 0x01
        /*0010*/ 	.byte	0x02, 0x03, 0x00, 0x00, 0x02, 0x06, 0x01, 0x00, 0x04, 0x0b, 0x08, 0x00, 0x09, 0x00, 0x00, 0x00
        /*0020*/ 	.byte	0x00, 0x00, 0x00, 0x00


//--------------------- .nv.info._Z11relu_kernelPKfPfi --------------------------
	.section	.nv.info._Z11relu_kernelPKfPfi,"",@"SHT_CUDA_INFO"
	.sectionflags	@""
	.align	4


	//----- nvinfo : EIATTR_CUDA_API_VERSION
	.align		4
        /*0000*/ 	.byte	0x04, 0x37
        /*0002*/ 	.short	(.L_7 - .L_6)
.L_6:
        /*0004*/ 	.word	0x00000082


	//----- nvinfo : EIATTR_KPARAM_INFO
	.align		4
.L_7:
        /*0008*/ 	.byte	0x04, 0x17
        /*000a*/ 	.short	(.L_9 - .L_8)
.L_8:
        /*000c*/ 	.word	0x00000000
        /*0010*/ 	.short	0x0002
        /*0012*/ 	.short	0x0010
        /*0014*/ 	.byte	0x00, 0xf0, 0x11, 0x00


	//----- nvinfo : EIATTR_KPARAM_INFO
	.align		4
.L_9:
        /*0018*/ 	.byte	0x04, 0x17
        /*001a*/ 	.short	(.L_11 - .L_10)
.L_10:
        /*001c*/ 	.word	0x00000000
        /*0020*/ 	.short	0x0001
        /*0022*/ 	.short	0x0008
        /*0024*/ 	.byte	0x00, 0xf5, 0x21, 0x00


	//----- nvinfo : EIATTR_KPARAM_INFO
	.align		4
.L_11:
        /*0028*/ 	.byte	0x04, 0x17
        /*002a*/ 	.short	(.L_13 - .L_12)
.L_12:
        /*002c*/ 	.word	0x00000000
        /*0030*/ 	.short	0x0000
        /*0032*/ 	.short	0x0000
        /*0034*/ 	.byte	0x00, 0xf5, 0x21, 0x00


	//----- nvinfo : EIATTR_SPARSE_MMA_MASK
	.align		4
.L_13:
        /*0038*/ 	.byte	0x03, 0x50
        /*003a*/ 	.short	0x0000


	//----- nvinfo : EIATTR_MAXREG_COUNT
	.align		4
        /*003c*/ 	.byte	0x03, 0x1b
        /*003e*/ 	.short	0x00ff


	//----- nvinfo : EIATTR_MERCURY_ISA_VERSION
	.align		4
        /*0040*/ 	.byte	0x03, 0x5f
        /*0042*/ 	.short	0x0101


	//----- nvinfo : EIATTR_VRC_CTA_INIT_COUNT
	.align		4
        /*0044*/ 	.byte	0x02, 0x4a
	.zero		1
	.zero		1


	//----- nvinfo : EIATTR_EXIT_INSTR_OFFSETS
	.align		4
        /*0048*/ 	.byte	0x04, 0x1c
        /*004a*/ 	.short	(.L_15 - .L_14)


	//   ....[0]....
.L_14:
        /*004c*/ 	.word	0x00000070


	//   ....[1]....
        /*0050*/ 	.word	0x00000100


	//   ....[2]....
        /*0054*/ 	.word	0x00000140


	//----- nvinfo : EIATTR_CBANK_PARAM_SIZE
	.align		4
.L_15:
        /*0058*/ 	.byte	0x03, 0x19
        /*005a*/ 	.short	0x0014


	//----- nvinfo : EIATTR_PARAM_CBANK
	.align		4
        /*005c*/ 	.byte	0x04, 0x0a
        /*005e*/ 	.short	(.L_17 - .L_16)
	.align		4
.L_16:
        /*0060*/ 	.word	index@(.nv.constant0._Z11relu_kernelPKfPfi)
        /*0064*/ 	.short	0x0380
        /*0066*/ 	.short	0x0014


	//----- nvinfo : EIATTR_SW_WAR
	.align		4
.L_17:
        /*0068*/ 	.byte	0x04, 0x36
        /*006a*/ 	.short	(.L_19 - .L_18)
.L_18:
        /*006c*/ 	.word	0x00000008
.L_19:


//--------------------- .nv.callgraph             --------------------------
	.section	.nv.callgraph,"",@"SHT_CUDA_CALLGRAPH"
	.align	4
	.sectionentsize	8
	.align		4
        /*0000*/ 	.word	0x00000000
	.align		4
        /*0004*/ 	.word	0xffffffff
	.align		4
        /*0008*/ 	.word	0x00000000
	.align		4
        /*000c*/ 	.word	0xfffffffe
	.align		4
        /*0010*/ 	.word	0x00000000
	.align		4
        /*0014*/ 	.word	0xfffffffd
	.align		4
        /*0018*/ 	.word	0x00000000
	.align		4
        /*001c*/ 	.word	0xfffffffc


//--------------------- .text._Z11relu_kernelPKfPfi --------------------------
	.section	.text._Z11relu_kernelPKfPfi,"ax",@progbits
	.align	128
        .global         _Z11relu_kernelPKfPfi
        .type           _Z11relu_kernelPKfPfi,@function
        .size           _Z11relu_kernelPKfPfi,(.L_x_1 - _Z11relu_kernelPKfPfi)
        .other          _Z11relu_kernelPKfPfi,@"STO_CUDA_ENTRY STV_DEFAULT"
_Z11relu_kernelPKfPfi:
.text._Z11relu_kernelPKfPfi:
[----:B------:R-:W-:Y:S01]  /*0000*/  LDC R1, c[0x0][0x37c] ;  /* 0x0000df00ff017b82 */ /* 0x000fe20000000800 */
[----:B------:R-:W0:Y:S01]  /*0010*/  S2R R7, SR_TID.X ;  /* 0x0000000000077919 */ /* 0x000e220000002100 */
[----:B------:R-:W0:Y:S01]  /*0020*/  LDCU UR4, c[0x0][0x360] ;  /* 0x00006c00ff0477ac */ /* 0x000e220008000800 */
[----:B------:R-:W0:Y:S01]  /*0030*/  S2R R0, SR_CTAID.X ;  /* 0x0000000000007919 */ /* 0x000e220000002500 */
[----:B------:R-:W1:Y:S01]  /*0040*/  LDCU UR5, c[0x0][0x390] ;  /* 0x00007200ff0577ac */ /* 0x000e620008000800 */
[----:B0-----:R-:W-:-:S05]  /*0050*/  IMAD R7, R0, UR4, R7 ;  /* 0x0000000400077c24 */ /* 0x001fca000f8e0207 */
[----:B-1----:R-:W-:-:S13]  /*0060*/  ISETP.GE.AND P0, PT, R7, UR5, PT ;  /* 0x0000000507007c0c */ /* 0x002fda000bf06270 */
[----:B------:R-:W-:Y:S05]  /*0070*/  @P0 EXIT ;  /* 0x000000000000094d */ /* 0x000fea0003800000 */
[----:B------:R-:W0:Y:S01]  /*0080*/  LDC.64 R2, c[0x0][0x380] ;  /* 0x0000e000ff027b82 */ /* 0x000e220000000a00 */
[----:B------:R-:W1:Y:S01]  /*0090*/  LDCU.64 UR4, c[0x0][0x358] ;  /* 0x00006b00ff0477ac */ /* 0x000e620008000a00 */
[----:B0-----:R-:W-:-:S05]  /*00a0*/  IMAD.WIDE R2, R7, 0x4, R2 ;  /* 0x0000000407027825 */ /* 0x001fca00078e0202 */
[----:B-1----:R-:W2:Y:S02]  /*00b0*/  LDG.E R9, desc[UR4][R2.64] ;  /* 0x0000000402097981 */ /* 0x002ea4000c1e1900 */
[----:B--2---:R-:W-:-:S13]  /*00c0*/  FSETP.GEU.AND P0, PT, R9, RZ, PT ;  /* 0x000000ff0900720b */ /* 0x004fda0003f0e000 */
[----:B------:R-:W0:Y:S02]  /*00d0*/  @!P0 LDC.64 R4, c[0x0][0x388] ;  /* 0x0000e200ff048b82 */ /* 0x000e240000000a00 */
[----:B0-----:R-:W-:-:S05]  /*00e0*/  @!P0 IMAD.WIDE R4, R7, 0x4, R4 ;  /* 0x0000000407048825 */ /* 0x001fca00078e0204 */
[----:B------:R0:W-:Y:S01]  /*00f0*/  @!P0 STG.E desc[UR4][R4.64], RZ ;  /* 0x000000ff04008986 */ /* 0x0001e2000c101904 */
[----:B------:R-:W-:Y:S05]  /*0100*/  @!P0 EXIT ;  /* 0x000000000000894d */ /* 0x000fea0003800000 */
[----:B------:R-:W1:Y:S02]  /*0110*/  LDC.64 R2, c[0x0][0x388] ;  /* 0x0000e200ff027b82 */ /* 0x000e640000000a00 */
[----:B-1----:R-:W-:-:S05]  /*0120*/  IMAD.WIDE R2, R7, 0x4, R2 ;  /* 0x0000000407027825 */ /* 0x002fca00078e0202 */
[----:B------:R-:W-:Y:S01]  /*0130*/  STG.E desc[UR4][R2.64], R9 ;  /* 0x0000000902007986 */ /* 0x000fe2000c101904 */
[----:B------:R-:W-:Y:S05]  /*0140*/  EXIT ;  /* 0x000000000000794d */ /* 0x000fea0003800000 */
.L_x_0:
[----:B------:R-:W-:-:S00]  /*0150*/  BRA `(.L_x_0) ;  /* 0xfffffffc00fc7947 */ /* 0x000fc0000383ffff */
[----:B------:R-:W-:-:S00]  /*0160*/  NOP ;  /* 0x0000000000007918 */ /* 0x000fc00000000000 */
        /* <DEDUP_REMOVED lines=9> */
.L_x_1:


//--------------------- .nv.shared.reserved.0     --------------------------
	.section	.nv.shared.reserved.0,"aw",@nobits
	.weak		__nv_reservedSMEM_offset_0_alias
	.size		__nv_reservedSMEM_offset_0_alias, 0, 64
	.other		__nv_reservedSMEM_offset_0_alias,@"STO_CUDA_RESERVED_SHARED STV_DEFAULT"
__nv_reservedSMEM_offset_0_alias:
	.zero		0
	.zero		64


//--------------------- .nv.constant0._Z11relu_kernelPKfPfi --------------------------
	.section	.nv.constant0._Z11relu_kernelPKfPfi,"a",@progbits
	.sectionflags	@""
	.align	4
.nv.constant0._Z11relu_kernelPKfPfi:
	.zero		916


//--------------------- SYMBOLS --------------------------

	.type		.nv.reservedSmem.offset0,@object
	.size		.nv.reservedSmem.offset0,0x4
